//
// Generated by NVIDIA NVVM Compiler
//
// Compiler Build ID: CL-36424714
// Cuda compilation tools, release 13.0, V13.0.88
// Based on NVVM 20.0.0
//

.version 9.0
.target sm_100
.address_size 64

	// .globl	_Z5solvePdi

.visible .entry _Z5solvePdi(
	.param .u64 .ptr .align 1 _Z5solvePdi_param_0,
	.param .u32 _Z5solvePdi_param_1
)
{
	.reg .pred 	%p<11>;
	.reg .b32 	%r<22>;
	.reg .b64 	%rd<12>;
	.reg .b64 	%fd<11>;

	ld.param.u64 	%rd1, [_Z5solvePdi_param_0];
	ld.param.u32 	%r3, [_Z5solvePdi_param_1];
	mov.u32 	%r4, %ctaid.x;
	shl.b32 	%r5, %r4, 5;
	mov.u32 	%r6, %tid.x;
	add.s32 	%r1, %r5, %r6;
	mov.u32 	%r7, %ctaid.y;
	shl.b32 	%r8, %r7, 5;
	mov.u32 	%r9, %tid.y;
	add.s32 	%r2, %r8, %r9;
	and.b32  	%r10, %r9, 1;
	setp.eq.b32 	%p1, %r10, 1;
	setp.eq.s32 	%p2, %r3, 0;
	setp.eq.s32 	%p3, %r3, 1;
	selp.b32 	%r11, 0, %r3, %p3;
	selp.b32 	%r12, %r11, %r3, %p1;
	selp.b32 	%r13, 1, %r12, %p2;
	selp.b32 	%r14, %r13, %r12, %p1;
	add.s32 	%r15, %r2, -9;
	setp.lt.u32 	%p4, %r15, -8;
	setp.eq.s32 	%p5, %r1, 0;
	or.pred  	%p6, %p5, %p4;
	setp.gt.s32 	%p7, %r1, 8;
	or.pred  	%p8, %p7, %p6;
	shr.u32 	%r16, %r1, 31;
	add.s32 	%r17, %r1, %r16;
	and.b32  	%r18, %r17, -2;
	sub.s32 	%r19, %r1, %r18;
	setp.eq.s32 	%p9, %r19, %r14;
	or.pred  	%p10, %p8, %p9;
	@%p10 bra 	$L__BB0_2;
	cvta.to.global.u64 	%rd2, %rd1;
	mul.lo.s32 	%r20, %r2, 10;
	cvt.u64.u32 	%rd3, %r20;
	cvt.s64.s32 	%rd4, %r1;
	add.s64 	%rd5, %rd3, %rd4;
	shl.b64 	%rd6, %rd5, 3;
	add.s64 	%rd7, %rd2, %rd6;
	ld.global.f64 	%fd1, [%rd7];
	add.s32 	%r21, %r20, -10;
	cvt.u64.u32 	%rd8, %r21;
	add.s64 	%rd9, %rd8, %rd4;
	shl.b64 	%rd10, %rd9, 3;
	add.s64 	%rd11, %rd2, %rd10;
	ld.global.f64 	%fd2, [%rd11];
	add.f64 	%fd3, %fd1, %fd2;
	ld.global.f64 	%fd4, [%rd7+80];
	add.f64 	%fd5, %fd3, %fd4;
	ld.global.f64 	%fd6, [%rd7+-8];
	add.f64 	%fd7, %fd5, %fd6;
	ld.global.f64 	%fd8, [%rd7+8];
	add.f64 	%fd9, %fd7, %fd8;
	mul.f64 	%fd10, %fd9, 0d3FC999999999999A;
	st.global.f64 	[%rd7], %fd10;
$L__BB0_2:
	ret;

}
	// .globl	_Z11set_defaultPdd
.visible .entry _Z11set_defaultPdd(
	.param .u64 .ptr .align 1 _Z11set_defaultPdd_param_0,
	.param .f64 _Z11set_defaultPdd_param_1
)
{
	.reg .pred 	%p<6>;
	.reg .b32 	%r<11>;
	.reg .b64 	%rd<8>;
	.reg .b64 	%fd<2>;

	ld.param.u64 	%rd1, [_Z11set_defaultPdd_param_0];
	ld.param.f64 	%fd1, [_Z11set_defaultPdd_param_1];
	mov.u32 	%r3, %ctaid.x;
	shl.b32 	%r4, %r3, 5;
	mov.u32 	%r5, %tid.x;
	add.s32 	%r1, %r4, %r5;
	mov.u32 	%r6, %ctaid.y;
	shl.b32 	%r7, %r6, 5;
	mov.u32 	%r8, %tid.y;
	add.s32 	%r2, %r7, %r8;
	add.s32 	%r9, %r2, -9;
	setp.lt.u32 	%p1, %r9, -8;
	setp.eq.s32 	%p2, %r1, 0;
	or.pred  	%p3, %p2, %p1;
	setp.gt.s32 	%p4, %r1, 8;
	or.pred  	%p5, %p4, %p3;
	@%p5 bra 	$L__BB1_2;
	cvta.to.global.u64 	%rd2, %rd1;
	mul.lo.s32 	%r10, %r2, 10;
	cvt.u64.u32 	%rd3, %r10;
	cvt.s64.s32 	%rd4, %r1;
	add.s64 	%rd5, %rd3, %rd4;
	shl.b64 	%rd6, %rd5, 3;
	add.s64 	%rd7, %rd2, %rd6;
	st.global.f64 	[%rd7], %fd1;
$L__BB1_2:
	ret;

}


// ===== COMPILED SASS (sm_100) =====

	.target	sm_100

	.elftype	@"ET_EXEC"


//--------------------- .note.nv.tkinfo           --------------------------
	.section	.note.nv.tkinfo,"",@"SHT_NOTE"
	.sectionflags	@"SHF_NOTE_NV_TKINFO"
	.tkinfo
        /*0018*/ 	.word	0x00000002
        /*0030*/ 	.string	""
        /*0030*/ 	.string	"ptxas"
        /*0030*/ 	.string	"Cuda compilation tools, release 13.0, V13.0.88"
        /*0030*/ 	.string	"Build cuda_13.0.r13.0/compiler.36424714_0"
        /*0030*/ 	.string	"-arch sm_100 -m 64 "



//--------------------- .note.nv.cuinfo           --------------------------
	.section	.note.nv.cuinfo,"",@"SHT_NOTE"
	.sectionflags	@"SHF_NOTE_NV_CUINFO"
        /*0018*/ 	.short	0x0002
        /*001a*/ 	.short	0x0064
        /*001c*/ 	.short	0x0082
	.zero		2


//--------------------- .nv.info                  --------------------------
	.section	.nv.info,"",@"SHT_CUDA_INFO"
	.align	4


	//----- nvinfo : EIATTR_REGCOUNT
	.align		4
        /*0000*/ 	.byte	0x04, 0x2f
        /*0002*/ 	.short	(.L_1 - .L_0)
	.align		4
.L_0:
        /*0004*/ 	.word	index@(_Z5solvePdi)
        /*0008*/ 	.word	0x00000010


	//----- nvinfo : EIATTR_FRAME_SIZE
	.align		4
.L_1:
        /*000c*/ 	.byte	0x04, 0x11
        /*000e*/ 	.short	(.L_3 - .L_2)
	.align		4
.L_2:
        /*0010*/ 	.word	index@(_Z5solvePdi)
        /*0014*/ 	.word	0x00000000


	//----- nvinfo : EIATTR_REGCOUNT
	.align		4
.L_3:
        /*0018*/ 	.byte	0x04, 0x2f
        /*001a*/ 	.short	(.L_5 - .L_4)
	.align		4
.L_4:
        /*001c*/ 	.word	index@(_Z11set_defaultPdd)
        /*0020*/ 	.word	0x00000008


	//----- nvinfo : EIATTR_FRAME_SIZE
	.align		4
.L_5:
        /*0024*/ 	.byte	0x04, 0x11
        /*0026*/ 	.short	(.L_7 - .L_6)
	.align		4
.L_6:
        /*0028*/ 	.word	index@(_Z11set_defaultPdd)
        /*002c*/ 	.word	0x00000000


	//----- nvinfo : EIATTR_MIN_STACK_SIZE
	.align		4
.L_7:
        /*0030*/ 	.byte	0x04, 0x12
        /*0032*/ 	.short	(.L_9 - .L_8)
	.align		4
.L_8:
        /*0034*/ 	.word	index@(_Z11set_defaultPdd)
        /*0038*/ 	.word	0x00000000


	//----- nvinfo : EIATTR_MIN_STACK_SIZE
	.align		4
.L_9:
        /*003c*/ 	.byte	0x04, 0x12
        /*003e*/ 	.short	(.L_11 - .L_10)
	.align		4
.L_10:
        /*0040*/ 	.word	index@(_Z5solvePdi)
        /*0044*/ 	.word	0x00000000
.L_11:


//--------------------- .nv.compat                --------------------------
	.section	.nv.compat,"",@"SHT_CUDA_COMPAT_INFO"
	.align	4
        /*0000*/ 	.byte	0x02, 0x09, 0x00, 0x00, 0x02, 0x02, 0x01, 0x00, 0x02, 0x05, 0x05, 0x00, 0x03, 0x07, 0x01, 0x01
        /*0010*/ 	.byte	0x02, 0x03, 0x00, 0x00, 0x02, 0x06, 0x01, 0x00, 0x04, 0x0b, 0x08, 0x00, 0x01, 0x00, 0x00, 0x00
        /*0020*/ 	.byte	0x00, 0x00, 0x00, 0x00


//--------------------- .nv.info._Z11set_defaultPdd --------------------------
	.section	.nv.info._Z11set_defaultPdd,"",@"SHT_CUDA_INFO"
	.sectionflags	@""
	.align	4


	//----- nvinfo : EIATTR_CUDA_API_VERSION
	.align		4
        /*0000*/ 	.byte	0x04, 0x37
        /*0002*/ 	.short	(.L_13 - .L_12)
.L_12:
        /*0004*/ 	.word	0x00000082


	//----- nvinfo : EIATTR_KPARAM_INFO
	.align		4
.L_13:
        /*0008*/ 	.byte	0x04, 0x17
        /*000a*/ 	.short	(.L_15 - .L_14)
.L_14:
        /*000c*/ 	.word	0x00000000
        /*0010*/ 	.short	0x0001
        /*0012*/ 	.short	0x0008
        /*0014*/ 	.byte	0x00, 0xf0, 0x21, 0x00


	//----- nvinfo : EIATTR_KPARAM_INFO
	.align		4
.L_15:
        /*0018*/ 	.byte	0x04, 0x17
        /*001a*/ 	.short	(.L_17 - .L_16)
.L_16:
        /*001c*/ 	.word	0x00000000
        /*0020*/ 	.short	0x0000
        /*0022*/ 	.short	0x0000
        /*0024*/ 	.byte	0x00, 0xf5, 0x21, 0x00


	//----- nvinfo : EIATTR_SPARSE_MMA_MASK
	.align		4
.L_17:
        /*0028*/ 	.byte	0x03, 0x50
        /*002a*/ 	.short	0x0000


	//----- nvinfo : EIATTR_MAXREG_COUNT
	.align		4
        /*002c*/ 	.byte	0x03, 0x1b
        /*002e*/ 	.short	0x00ff


	//----- nvinfo : EIATTR_MERCURY_ISA_VERSION
	.align		4
        /*0030*/ 	.byte	0x03, 0x5f
        /*0032*/ 	.short	0x0101


	//----- nvinfo : EIATTR_VRC_CTA_INIT_COUNT
	.align		4
        /*0034*/ 	.byte	0x02, 0x4a
	.zero		1
	.zero		1


	//----- nvinfo : EIATTR_EXIT_INSTR_OFFSETS
	.align		4
        /*0038*/ 	.byte	0x04, 0x1c
        /*003a*/ 	.short	(.L_19 - .L_18)


	//   ....[0]....
.L_18:
        /*003c*/ 	.word	0x000000b0


	//   ....[1]....
        /*0040*/ 	.word	0x00000150


	//----- nvinfo : EIATTR_CBANK_PARAM_SIZE
	.align		4
.L_19:
        /*0044*/ 	.byte	0x03, 0x19
        /*0046*/ 	.short	0x0010


	//----- nvinfo : EIATTR_PARAM_CBANK
	.align		4
        /*0048*/ 	.byte	0x04, 0x0a
        /*004a*/ 	.short	(.L_21 - .L_20)
	.align		4
.L_20:
        /*004c*/ 	.word	index@(.nv.constant0._Z11set_defaultPdd)
        /*0050*/ 	.short	0x0380
        /*0052*/ 	.short	0x0010


	//----- nvinfo : EIATTR_SW_WAR
	.align		4
.L_21:
        /*0054*/ 	.byte	0x04, 0x36
        /*0056*/ 	.short	(.L_23 - .L_22)
.L_22:
        /*0058*/ 	.word	0x00000008
.L_23:


//--------------------- .nv.info._Z5solvePdi      --------------------------
	.section	.nv.info._Z5solvePdi,"",@"SHT_CUDA_INFO"
	.sectionflags	@""
	.align	4


	//----- nvinfo : EIATTR_CUDA_API_VERSION
	.align		4
        /*0000*/ 	.byte	0x04, 0x37
        /*0002*/ 	.short	(.L_25 - .L_24)
.L_24:
        /*0004*/ 	.word	0x00000082


	//----- nvinfo : EIATTR_KPARAM_INFO
	.align		4
.L_25:
        /*0008*/ 	.byte	0x04, 0x17
        /*000a*/ 	.short	(.L_27 - .L_26)
.L_26:
        /*000c*/ 	.word	0x00000000
        /*0010*/ 	.short	0x0001
        /*0012*/ 	.short	0x0008
        /*0014*/ 	.byte	0x00, 0xf0, 0x11, 0x00


	//----- nvinfo : EIATTR_KPARAM_INFO
	.align		4
.L_27:
        /*0018*/ 	.byte	0x04, 0x17
        /*001a*/ 	.short	(.L_29 - .L_28)
.L_28:
        /*001c*/ 	.word	0x00000000
        /*0020*/ 	.short	0x0000
        /*0022*/ 	.short	0x0000
        /*0024*/ 	.byte	0x00, 0xf5, 0x21, 0x00


	//----- nvinfo : EIATTR_SPARSE_MMA_MASK
	.align		4
.L_29:
        /*0028*/ 	.byte	0x03, 0x50
        /*002a*/ 	.short	0x0000


	//----- nvinfo : EIATTR_MAXREG_COUNT
	.align		4
        /*002c*/ 	.byte	0x03, 0x1b
        /*002e*/ 	.short	0x00ff


	//----- nvinfo : EIATTR_MERCURY_ISA_VERSION
	.align		4
        /*0030*/ 	.byte	0x03, 0x5f
        /*0032*/ 	.short	0x0101


	//----- nvinfo : EIATTR_VRC_CTA_INIT_COUNT
	.align		4
        /*0034*/ 	.byte	0x02, 0x4a
	.zero		1
	.zero		1


	//----- nvinfo : EIATTR_EXIT_INSTR_OFFSETS
	.align		4
        /*0038*/ 	.byte	0x04, 0x1c
        /*003a*/ 	.short	(.L_31 - .L_30)


	//   ....[0]....
.L_30:
        /*003c*/ 	.word	0x00000160


	//   ....[1]....
        /*0040*/ 	.word	0x00000310


	//----- nvinfo : EIATTR_CBANK_PARAM_SIZE
	.align		4
.L_31:
        /*0044*/ 	.byte	0x03, 0x19
        /*0046*/ 	.short	0x000c


	//----- nvinfo : EIATTR_PARAM_CBANK
	.align		4
        /*0048*/ 	.byte	0x04, 0x0a
        /*004a*/ 	.short	(.L_33 - .L_32)
	.align		4
.L_32:
        /*004c*/ 	.word	index@(.nv.constant0._Z5solvePdi)
        /*0050*/ 	.short	0x0380
        /*0052*/ 	.short	0x000c


	//----- nvinfo : EIATTR_SW_WAR
	.align		4
.L_33:
        /*0054*/ 	.byte	0x04, 0x36
        /*0056*/ 	.short	(.L_35 - .L_34)
.L_34:
        /*0058*/ 	.word	0x00000008
.L_35:


//--------------------- .nv.callgraph             --------------------------
	.section	.nv.callgraph,"",@"SHT_CUDA_CALLGRAPH"
	.align	4
	.sectionentsize	8
	.align		4
        /*0000*/ 	.word	0x00000000
	.align		4
        /*0004*/ 	.word	0xffffffff
	.align		4
        /*0008*/ 	.word	0x00000000
	.align		4
        /*000c*/ 	.word	0xfffffffe
	.align		4
        /*0010*/ 	.word	0x00000000
	.align		4
        /*0014*/ 	.word	0xfffffffd
	.align		4
        /*0018*/ 	.word	0x00000000
	.align		4
        /*001c*/ 	.word	0xfffffffc


//--------------------- .text._Z11set_defaultPdd  --------------------------
	.section	.text._Z11set_defaultPdd,"ax",@progbits
	.align	128
        .global         _Z11set_defaultPdd
        .type           _Z11set_defaultPdd,@function
        .size           _Z11set_defaultPdd,(.L_x_2 - _Z11set_defaultPdd)
        .other          _Z11set_defaultPdd,@"STO_CUDA_ENTRY STV_DEFAULT"
_Z11set_defaultPdd:
.text._Z11set_defaultPdd:
[----:B------:R-:W-:Y:S01]  /*0000*/  LDC R1, c[0x0][0x37c] ;  /* 0x0000df00ff017b82 */ /* 0x000fe20000000800 */
[----:B------:R-:W0:Y:S01]  /*0010*/  S2R R2, SR_CTAID.Y ;  /* 0x0000000000027919 */ /* 0x000e220000002600 */
[----:B------:R-:W0:Y:S01]  /*0020*/  S2R R5, SR_TID.Y ;  /* 0x0000000000057919 */ /* 0x000e220000002200 */
[----:B------:R-:W1:Y:S01]  /*0030*/  S2R R0, SR_CTAID.X ;  /* 0x0000000000007919 */ /* 0x000e620000002500 */
[----:B------:R-:W1:Y:S01]  /*0040*/  S2R R3, SR_TID.X ;  /* 0x0000000000037919 */ /* 0x000e620000002100 */
[----:B0-----:R-:W-:-:S04]  /*0050*/  IMAD R2, R2, 0x20, R5 ;  /* 0x0000002002027824 */ /* 0x001fc800078e0205 */
[----:B------:R-:W-:Y:S02]  /*0060*/  VIADD R4, R2, 0xfffffff7 ;  /* 0xfffffff702047836 */ /* 0x000fe40000000000 */
[----:B-1----:R-:W-:-:S03]  /*0070*/  IMAD R0, R0, 0x20, R3 ;  /* 0x0000002000007824 */ /* 0x002fc600078e0203 */
[----:B------:R-:W-:-:S04]  /*0080*/  ISETP.GE.U32.AND P0, PT, R4, -0x8, PT ;  /* 0xfffffff80400780c */ /* 0x000fc80003f06070 */
[----:B------:R-:W-:-:S04]  /*0090*/  ISETP.EQ.OR P0, PT, R0, RZ, !P0 ;  /* 0x000000ff0000720c */ /* 0x000fc80004702670 */
[----:B------:R-:W-:-:S13]  /*00a0*/  ISETP.GT.OR P0, PT, R0, 0x8, P0 ;  /* 0x000000080000780c */ /* 0x000fda0000704670 */
[----:B------:R-:W-:Y:S05]  /*00b0*/  @P0 EXIT ;  /* 0x000000000000094d */ /* 0x000fea0003800000 */
[----:B------:R-:W0:Y:S01]  /*00c0*/  LDCU.64 UR6, c[0x0][0x380] ;  /* 0x00007000ff0677ac */ /* 0x000e220008000a00 */
[----:B------:R-:W1:Y:S01]  /*00d0*/  LDC.64 R4, c[0x0][0x388] ;  /* 0x0000e200ff047b82 */ /* 0x000e620000000a00 */
[----:B------:R-:W-:Y:S01]  /*00e0*/  IMAD R3, R2, 0xa, RZ ;  /* 0x0000000a02037824 */ /* 0x000fe200078e02ff */
[----:B------:R-:W1:Y:S04]  /*00f0*/  LDCU.64 UR4, c[0x0][0x358] ;  /* 0x00006b00ff0477ac */ /* 0x000e680008000a00 */
[----:B------:R-:W-:-:S04]  /*0100*/  IADD3 R3, P0, PT, R3, R0, RZ ;  /* 0x0000000003037210 */ /* 0x000fc80007f1e0ff */
[----:B------:R-:W-:Y:S02]  /*0110*/  LEA.HI.X.SX32 R0, R0, RZ, 0x1, P0 ;  /* 0x000000ff00007211 */ /* 0x000fe400000f0eff */
[----:B0-----:R-:W-:-:S04]  /*0120*/  LEA R2, P0, R3, UR6, 0x3 ;  /* 0x0000000603027c11 */ /* 0x001fc8000f8018ff */
[----:B------:R-:W-:-:S05]  /*0130*/  LEA.HI.X R3, R3, UR7, R0, 0x3, P0 ;  /* 0x0000000703037c11 */ /* 0x000fca00080f1c00 */
[----:B-1----:R-:W-:Y:S01]  /*0140*/  STG.E.64 desc[UR4][R2.64], R4 ;  /* 0x0000000402007986 */ /* 0x002fe2000c101b04 */
[----:B------:R-:W-:Y:S05]  /*0150*/  EXIT ;  /* 0x000000000000794d */ /* 0x000fea0003800000 */
.L_x_0:
[----:B------:R-:W-:-:S00]  /*0160*/  BRA `(.L_x_0) ;  /* 0xfffffffc00fc7947 */ /* 0x000fc0000383ffff */
[----:B------:R-:W-:-:S00]  /*0170*/  NOP ;  /* 0x0000000000007918 */ /* 0x000fc00000000000 */
        /* <DEDUP_REMOVED lines=8> */
.L_x_2:


//--------------------- .text._Z5solvePdi         --------------------------
	.section	.text._Z5solvePdi,"ax",@progbits
	.align	128
        .global         _Z5solvePdi
        .type           _Z5solvePdi,@function
        .size           _Z5solvePdi,(.L_x_3 - _Z5solvePdi)
        .other          _Z5solvePdi,@"STO_CUDA_ENTRY STV_DEFAULT"
_Z5solvePdi:
.text._Z5solvePdi:
[----:B------:R-:W-:Y:S01]  /*0000*/  LDC R1, c[0x0][0x37c] ;  /* 0x0000df00ff017b82 */ /* 0x000fe20000000800 */
[----:B------:R-:W0:Y:S07]  /*0010*/  S2R R5, SR_TID.Y ;  /* 0x0000000000057919 */ /* 0x000e2e0000002200 */
[----:B------:R-:W1:Y:S01]  /*0020*/  LDC R4, c[0x0][0x388] ;  /* 0x0000e200ff047b82 */ /* 0x000e620000000800 */
[----:B------:R-:W2:Y:S01]  /*0030*/  S2R R2, SR_CTAID.Y ;  /* 0x0000000000027919 */ /* 0x000ea20000002600 */
[----:B------:R-:W3:Y:S01]  /*0040*/  S2R R0, SR_CTAID.X ;  /* 0x0000000000007919 */ /* 0x000ee20000002500 */
[----:B------:R-:W3:Y:S01]  /*0050*/  S2R R3, SR_TID.X ;  /* 0x0000000000037919 */ /* 0x000ee20000002100 */
[----:B-1----:R-:W-:-:S02]  /*0060*/  ISETP.NE.AND P3, PT, R4, 0x1, PT ;  /* 0x000000010400780c */ /* 0x002fc40003f65270 */
[----:B------:R-:W-:Y:S02]  /*0070*/  ISETP.NE.AND P2, PT, R4, RZ, PT ;  /* 0x000000ff0400720c */ /* 0x000fe40003f45270 */
[----:B0-----:R-:W-:-:S04]  /*0080*/  LOP3.LUT R6, R5, 0x1, RZ, 0xc0, !PT ;  /* 0x0000000105067812 */ /* 0x001fc800078ec0ff */
[----:B------:R-:W-:Y:S01]  /*0090*/  ISETP.NE.U32.AND P1, PT, R6, 0x1, PT ;  /* 0x000000010600780c */ /* 0x000fe20003f25070 */
[----:B--2---:R-:W-:-:S04]  /*00a0*/  IMAD R2, R2, 0x20, R5 ;  /* 0x0000002002027824 */ /* 0x004fc800078e0205 */
[----:B------:R-:W-:Y:S02]  /*00b0*/  VIADD R5, R2, 0xfffffff7 ;  /* 0xfffffff702057836 */ /* 0x000fe40000000000 */
[----:B---3--:R-:W-:-:S03]  /*00c0*/  IMAD R0, R0, 0x20, R3 ;  /* 0x0000002000007824 */ /* 0x008fc600078e0203 */
[----:B------:R-:W-:Y:S02]  /*00d0*/  ISETP.GE.U32.AND P0, PT, R5, -0x8, PT ;  /* 0xfffffff80500780c */ /* 0x000fe40003f06070 */
[----:B------:R-:W-:Y:S02]  /*00e0*/  LEA.HI R3, R0, R0, RZ, 0x1 ;  /* 0x0000000000037211 */ /* 0x000fe400078f08ff */
[----:B------:R-:W-:Y:S02]  /*00f0*/  @!P1 SEL R4, R4, RZ, P3 ;  /* 0x000000ff04049207 */ /* 0x000fe40001800000 */
[----:B------:R-:W-:Y:S02]  /*0100*/  LOP3.LUT R3, R3, 0xfffffffe, RZ, 0xc0, !PT ;  /* 0xfffffffe03037812 */ /* 0x000fe400078ec0ff */
[----:B------:R-:W-:Y:S02]  /*0110*/  ISETP.EQ.OR P0, PT, R0, RZ, !P0 ;  /* 0x000000ff0000720c */ /* 0x000fe40004702670 */
[----:B------:R-:W-:Y:S01]  /*0120*/  @!P1 SEL R4, R4, 0x1, P2 ;  /* 0x0000000104049807 */ /* 0x000fe20001000000 */
[C---:B------:R-:W-:Y:S01]  /*0130*/  IMAD.IADD R3, R0.reuse, 0x1, -R3 ;  /* 0x0000000100037824 */ /* 0x040fe200078e0a03 */
[----:B------:R-:W-:-:S04]  /*0140*/  ISETP.GT.OR P0, PT, R0, 0x8, P0 ;  /* 0x000000080000780c */ /* 0x000fc80000704670 */
[----:B------:R-:W-:-:S13]  /*0150*/  ISETP.EQ.OR P0, PT, R3, R4, P0 ;  /* 0x000000040300720c */ /* 0x000fda0000702670 */
[----:B------:R-:W-:Y:S05]  /*0160*/  @P0 EXIT ;  /* 0x000000000000094d */ /* 0x000fea0003800000 */
[----:B------:R-:W0:Y:S01]  /*0170*/  LDCU.64 UR6, c[0x0][0x380] ;  /* 0x00007000ff0677ac */ /* 0x000e220008000a00 */
[----:B------:R-:W-:Y:S01]  /*0180*/  IMAD R3, R2, 0xa, RZ ;  /* 0x0000000a02037824 */ /* 0x000fe200078e02ff */
[----:B------:R-:W-:Y:S01]  /*0190*/  SHF.R.S32.HI R4, RZ, 0x1f, R0 ;  /* 0x0000001fff047819 */ /* 0x000fe20000011400 */
[----:B------:R-:W1:Y:S02]  /*01a0*/  LDCU.64 UR4, c[0x0][0x358] ;  /* 0x00006b00ff0477ac */ /* 0x000e640008000a00 */
[----:B------:R-:W-:Y:S01]  /*01b0*/  VIADD R5, R3, 0xfffffff6 ;  /* 0xfffffff603057836 */ /* 0x000fe20000000000 */
[----:B------:R-:W-:-:S04]  /*01c0*/  IADD3 R3, P0, PT, R0, R3, RZ ;  /* 0x0000000300037210 */ /* 0x000fc80007f1e0ff */
[----:B------:R-:W-:Y:S01]  /*01d0*/  IADD3 R5, P1, PT, R0, R5, RZ ;  /* 0x0000000500057210 */ /* 0x000fe20007f3e0ff */
[----:B------:R-:W-:-:S04]  /*01e0*/  IMAD.X R0, RZ, RZ, R4, P0 ;  /* 0x000000ffff007224 */ /* 0x000fc800000e0604 */
[----:B------:R-:W-:Y:S01]  /*01f0*/  IMAD.X R4, RZ, RZ, R4, P1 ;  /* 0x000000ffff047224 */ /* 0x000fe200008e0604 */
[----:B0-----:R-:W-:Y:S02]  /*0200*/  LEA R6, P1, R5, UR6, 0x3 ;  /* 0x0000000605067c11 */ /* 0x001fe4000f8218ff */
[----:B------:R-:W-:Y:S02]  /*0210*/  LEA R2, P0, R3, UR6, 0x3 ;  /* 0x0000000603027c11 */ /* 0x000fe4000f8018ff */
[----:B------:R-:W-:Y:S02]  /*0220*/  LEA.HI.X R7, R5, UR7, R4, 0x3, P1 ;  /* 0x0000000705077c11 */ /* 0x000fe400088f1c04 */
[----:B------:R-:W-:-:S04]  /*0230*/  LEA.HI.X R3, R3, UR7, R0, 0x3, P0 ;  /* 0x0000000703037c11 */ /* 0x000fc800080f1c00 */
[----:B-1----:R-:W2:Y:S04]  /*0240*/  LDG.E.64 R6, desc[UR4][R6.64] ;  /* 0x0000000406067981 */ /* 0x002ea8000c1e1b00 */
[----:B------:R-:W2:Y:S04]  /*0250*/  LDG.E.64 R4, desc[UR4][R2.64] ;  /* 0x0000000402047981 */ /* 0x000ea8000c1e1b00 */
[----:B------:R-:W3:Y:S04]  /*0260*/  LDG.E.64 R8, desc[UR4][R2.64+0x50] ;  /* 0x0000500402087981 */ /* 0x000ee8000c1e1b00 */
[----:B------:R-:W4:Y:S04]  /*0270*/  LDG.E.64 R10, desc[UR4][R2.64+-0x8] ;  /* 0xfffff804020a7981 */ /* 0x000f28000c1e1b00 */
[----:B------:R-:W5:Y:S01]  /*0280*/  LDG.E.64 R12, desc[UR4][R2.64+0x8] ;  /* 0x00000804020c7981 */ /* 0x000f62000c1e1b00 */
[----:B------:R-:W-:Y:S01]  /*0290*/  UMOV UR6, 0x9999999a ;  /* 0x9999999a00067882 */ /* 0x000fe20000000000 */
[----:B------:R-:W-:Y:S01]  /*02a0*/  UMOV UR7, 0x3fc99999 ;  /* 0x3fc9999900077882 */ /* 0x000fe20000000000 */
[----:B--2---:R-:W-:-:S08]  /*02b0*/  DADD R4, R4, R6 ;  /* 0x0000000004047229 */ /* 0x004fd00000000006 */
[----:B---3--:R-:W-:-:S08]  /*02c0*/  DADD R4, R4, R8 ;  /* 0x0000000004047229 */ /* 0x008fd00000000008 */
[----:B----4-:R-:W-:-:S08]  /*02d0*/  DADD R4, R4, R10 ;  /* 0x0000000004047229 */ /* 0x010fd0000000000a */
[----:B-----5:R-:W-:-:S08]  /*02e0*/  DADD R4, R4, R12 ;  /* 0x0000000004047229 */ /* 0x020fd0000000000c */
[----:B------:R-:W-:-:S07]  /*02f0*/  DMUL R4, R4, UR6 ;  /* 0x0000000604047c28 */ /* 0x000fce0008000000 */
[----:B------:R-:W-:Y:S01]  /*0300*/  STG.E.64 desc[UR4][R2.64], R4 ;  /* 0x0000000402007986 */ /* 0x000fe2000c101b04 */
[----:B------:R-:W-:Y:S05]  /*0310*/  EXIT ;  /* 0x000000000000794d */ /* 0x000fea0003800000 */
.L_x_1:
        /* <DEDUP_REMOVED lines=14> */
.L_x_3:


//--------------------- .nv.shared.reserved.0     --------------------------
	.section	.nv.shared.reserved.0,"aw",@nobits
	.weak		__nv_reservedSMEM_offset_0_alias
	.size		__nv_reservedSMEM_offset_0_alias, 0, 64
	.other		__nv_reservedSMEM_offset_0_alias,@"STO_CUDA_RESERVED_SHARED STV_DEFAULT"
__nv_reservedSMEM_offset_0_alias:
	.zero		0
	.zero		64


//--------------------- .nv.constant0._Z11set_defaultPdd --------------------------
	.section	.nv.constant0._Z11set_defaultPdd,"a",@progbits
	.sectionflags	@""
	.align	4
.nv.constant0._Z11set_defaultPdd:
	.zero		912


//--------------------- .nv.constant0._Z5solvePdi --------------------------
	.section	.nv.constant0._Z5solvePdi,"a",@progbits
	.sectionflags	@""
	.align	4
.nv.constant0._Z5solvePdi:
	.zero		908


//--------------------- SYMBOLS --------------------------

	.type		.nv.reservedSmem.offset0,@object
	.size		.nv.reservedSmem.offset0,0x4
